//
// Generated by NVIDIA NVVM Compiler
//
// Compiler Build ID: CL-36424714
// Cuda compilation tools, release 13.0, V13.0.88
// Based on NVVM 20.0.0
//

.version 9.0
.target sm_100
.address_size 64

	// .globl	_Z21row_to_col_f32_to_f16PKfP6__halfii

.visible .entry _Z21row_to_col_f32_to_f16PKfP6__halfii(
	.param .u64 .ptr .align 1 _Z21row_to_col_f32_to_f16PKfP6__halfii_param_0,
	.param .u64 .ptr .align 1 _Z21row_to_col_f32_to_f16PKfP6__halfii_param_1,
	.param .u32 _Z21row_to_col_f32_to_f16PKfP6__halfii_param_2,
	.param .u32 _Z21row_to_col_f32_to_f16PKfP6__halfii_param_3
)
{
	.reg .pred 	%p<4>;
	.reg .b16 	%rs<2>;
	.reg .b32 	%r<13>;
	.reg .b32 	%f<2>;
	.reg .b64 	%rd<9>;

	ld.param.u64 	%rd1, [_Z21row_to_col_f32_to_f16PKfP6__halfii_param_0];
	ld.param.u64 	%rd2, [_Z21row_to_col_f32_to_f16PKfP6__halfii_param_1];
	ld.param.u32 	%r3, [_Z21row_to_col_f32_to_f16PKfP6__halfii_param_2];
	ld.param.u32 	%r4, [_Z21row_to_col_f32_to_f16PKfP6__halfii_param_3];
	mov.u32 	%r5, %ctaid.y;
	mov.u32 	%r6, %ntid.y;
	mov.u32 	%r7, %tid.y;
	mad.lo.s32 	%r1, %r5, %r6, %r7;
	mov.u32 	%r8, %ctaid.x;
	mov.u32 	%r9, %ntid.x;
	mov.u32 	%r10, %tid.x;
	mad.lo.s32 	%r2, %r8, %r9, %r10;
	setp.ge.s32 	%p1, %r1, %r3;
	setp.ge.s32 	%p2, %r2, %r4;
	or.pred  	%p3, %p1, %p2;
	@%p3 bra 	$L__BB0_2;
	cvta.to.global.u64 	%rd3, %rd1;
	cvta.to.global.u64 	%rd4, %rd2;
	mad.lo.s32 	%r11, %r4, %r1, %r2;
	mul.wide.s32 	%rd5, %r11, 4;
	add.s64 	%rd6, %rd3, %rd5;
	ld.global.nc.f32 	%f1, [%rd6];
	// begin inline asm
	{  cvt.rn.f16.f32 %rs1, %f1;}

	// end inline asm
	mad.lo.s32 	%r12, %r3, %r2, %r1;
	mul.wide.s32 	%rd7, %r12, 2;
	add.s64 	%rd8, %rd4, %rd7;
	st.global.u16 	[%rd8], %rs1;
$L__BB0_2:
	ret;

}
	// .globl	_Z14col_to_row_f32PKfPfii
.visible .entry _Z14col_to_row_f32PKfPfii(
	.param .u64 .ptr .align 1 _Z14col_to_row_f32PKfPfii_param_0,
	.param .u64 .ptr .align 1 _Z14col_to_row_f32PKfPfii_param_1,
	.param .u32 _Z14col_to_row_f32PKfPfii_param_2,
	.param .u32 _Z14col_to_row_f32PKfPfii_param_3
)
{
	.reg .pred 	%p<4>;
	.reg .b32 	%r<13>;
	.reg .b32 	%f<2>;
	.reg .b64 	%rd<9>;

	ld.param.u64 	%rd1, [_Z14col_to_row_f32PKfPfii_param_0];
	ld.param.u64 	%rd2, [_Z14col_to_row_f32PKfPfii_param_1];
	ld.param.u32 	%r3, [_Z14col_to_row_f32PKfPfii_param_2];
	ld.param.u32 	%r4, [_Z14col_to_row_f32PKfPfii_param_3];
	mov.u32 	%r5, %ctaid.y;
	mov.u32 	%r6, %ntid.y;
	mov.u32 	%r7, %tid.y;
	mad.lo.s32 	%r1, %r5, %r6, %r7;
	mov.u32 	%r8, %ctaid.x;
	mov.u32 	%r9, %ntid.x;
	mov.u32 	%r10, %tid.x;
	mad.lo.s32 	%r2, %r8, %r9, %r10;
	setp.ge.s32 	%p1, %r1, %r3;
	setp.ge.s32 	%p2, %r2, %r4;
	or.pred  	%p3, %p1, %p2;
	@%p3 bra 	$L__BB1_2;
	cvta.to.global.u64 	%rd3, %rd1;
	cvta.to.global.u64 	%rd4, %rd2;
	mad.lo.s32 	%r11, %r3, %r2, %r1;
	mul.wide.s32 	%rd5, %r11, 4;
	add.s64 	%rd6, %rd3, %rd5;
	ld.global.nc.f32 	%f1, [%rd6];
	mad.lo.s32 	%r12, %r4, %r1, %r2;
	mul.wide.s32 	%rd7, %r12, 4;
	add.s64 	%rd8, %rd4, %rd7;
	st.global.f32 	[%rd8], %f1;
$L__BB1_2:
	ret;

}


// ===== COMPILED SASS (sm_100) =====

	.target	sm_100

	.elftype	@"ET_EXEC"


//--------------------- .note.nv.tkinfo           --------------------------
	.section	.note.nv.tkinfo,"",@"SHT_NOTE"
	.sectionflags	@"SHF_NOTE_NV_TKINFO"
	.tkinfo
        /*0018*/ 	.word	0x00000002
        /*0030*/ 	.string	""
        /*0030*/ 	.string	"ptxas"
        /*0030*/ 	.string	"Cuda compilation tools, release 13.0, V13.0.88"
        /*0030*/ 	.string	"Build cuda_13.0.r13.0/compiler.36424714_0"
        /*0030*/ 	.string	"-arch sm_100 -m 64 "



//--------------------- .note.nv.cuinfo           --------------------------
	.section	.note.nv.cuinfo,"",@"SHT_NOTE"
	.sectionflags	@"SHF_NOTE_NV_CUINFO"
        /*0018*/ 	.short	0x0002
        /*001a*/ 	.short	0x0064
        /*001c*/ 	.short	0x0082
	.zero		2


//--------------------- .nv.info                  --------------------------
	.section	.nv.info,"",@"SHT_CUDA_INFO"
	.align	4


	//----- nvinfo : EIATTR_REGCOUNT
	.align		4
        /*0000*/ 	.byte	0x04, 0x2f
        /*0002*/ 	.short	(.L_1 - .L_0)
	.align		4
.L_0:
        /*0004*/ 	.word	index@(_Z21row_to_col_f32_to_f16PKfP6__halfii)
        /*0008*/ 	.word	0x0000000a


	//----- nvinfo : EIATTR_FRAME_SIZE
	.align		4
.L_1:
        /*000c*/ 	.byte	0x04, 0x11
        /*000e*/ 	.short	(.L_3 - .L_2)
	.align		4
.L_2:
        /*0010*/ 	.word	index@(_Z21row_to_col_f32_to_f16PKfP6__halfii)
        /*0014*/ 	.word	0x00000000


	//----- nvinfo : EIATTR_REGCOUNT
	.align		4
.L_3:
        /*0018*/ 	.byte	0x04, 0x2f
        /*001a*/ 	.short	(.L_5 - .L_4)
	.align		4
.L_4:
        /*001c*/ 	.word	index@(_Z14col_to_row_f32PKfPfii)
        /*0020*/ 	.word	0x0000000a


	//----- nvinfo : EIATTR_FRAME_SIZE
	.align		4
.L_5:
        /*0024*/ 	.byte	0x04, 0x11
        /*0026*/ 	.short	(.L_7 - .L_6)
	.align		4
.L_6:
        /*0028*/ 	.word	index@(_Z14col_to_row_f32PKfPfii)
        /*002c*/ 	.word	0x00000000


	//----- nvinfo : EIATTR_MIN_STACK_SIZE
	.align		4
.L_7:
        /*0030*/ 	.byte	0x04, 0x12
        /*0032*/ 	.short	(.L_9 - .L_8)
	.align		4
.L_8:
        /*0034*/ 	.word	index@(_Z14col_to_row_f32PKfPfii)
        /*0038*/ 	.word	0x00000000


	//----- nvinfo : EIATTR_MIN_STACK_SIZE
	.align		4
.L_9:
        /*003c*/ 	.byte	0x04, 0x12
        /*003e*/ 	.short	(.L_11 - .L_10)
	.align		4
.L_10:
        /*0040*/ 	.word	index@(_Z21row_to_col_f32_to_f16PKfP6__halfii)
        /*0044*/ 	.word	0x00000000
.L_11:


//--------------------- .nv.compat                --------------------------
	.section	.nv.compat,"",@"SHT_CUDA_COMPAT_INFO"
	.align	4
        /*0000*/ 	.byte	0x02, 0x09, 0x00, 0x00, 0x02, 0x02, 0x01, 0x00, 0x02, 0x05, 0x05, 0x00, 0x03, 0x07, 0x01, 0x01
        /*0010*/ 	.byte	0x02, 0x03, 0x00, 0x00, 0x02, 0x06, 0x01, 0x00, 0x04, 0x0b, 0x08, 0x00, 0x09, 0x00, 0x00, 0x00
        /*0020*/ 	.byte	0x00, 0x00, 0x00, 0x00


//--------------------- .nv.info._Z14col_to_row_f32PKfPfii --------------------------
	.section	.nv.info._Z14col_to_row_f32PKfPfii,"",@"SHT_CUDA_INFO"
	.sectionflags	@""
	.align	4


	//----- nvinfo : EIATTR_CUDA_API_VERSION
	.align		4
        /*0000*/ 	.byte	0x04, 0x37
        /*0002*/ 	.short	(.L_13 - .L_12)
.L_12:
        /*0004*/ 	.word	0x00000082


	//----- nvinfo : EIATTR_KPARAM_INFO
	.align		4
.L_13:
        /*0008*/ 	.byte	0x04, 0x17
        /*000a*/ 	.short	(.L_15 - .L_14)
.L_14:
        /*000c*/ 	.word	0x00000000
        /*0010*/ 	.short	0x0003
        /*0012*/ 	.short	0x0014
        /*0014*/ 	.byte	0x00, 0xf0, 0x11, 0x00


	//----- nvinfo : EIATTR_KPARAM_INFO
	.align		4
.L_15:
        /*0018*/ 	.byte	0x04, 0x17
        /*001a*/ 	.short	(.L_17 - .L_16)
.L_16:
        /*001c*/ 	.word	0x00000000
        /*0020*/ 	.short	0x0002
        /*0022*/ 	.short	0x0010
        /*0024*/ 	.byte	0x00, 0xf0, 0x11, 0x00


	//----- nvinfo : EIATTR_KPARAM_INFO
	.align		4
.L_17:
        /*0028*/ 	.byte	0x04, 0x17
        /*002a*/ 	.short	(.L_19 - .L_18)
.L_18:
        /*002c*/ 	.word	0x00000000
        /*0030*/ 	.short	0x0001
        /*0032*/ 	.short	0x0008
        /*0034*/ 	.byte	0x00, 0xf5, 0x21, 0x00


	//----- nvinfo : EIATTR_KPARAM_INFO
	.align		4
.L_19:
        /*0038*/ 	.byte	0x04, 0x17
        /*003a*/ 	.short	(.L_21 - .L_20)
.L_20:
        /*003c*/ 	.word	0x00000000
        /*0040*/ 	.short	0x0000
        /*0042*/ 	.short	0x0000
        /*0044*/ 	.byte	0x00, 0xf5, 0x21, 0x00


	//----- nvinfo : EIATTR_SPARSE_MMA_MASK
	.align		4
.L_21:
        /*0048*/ 	.byte	0x03, 0x50
        /*004a*/ 	.short	0x0000


	//----- nvinfo : EIATTR_MAXREG_COUNT
	.align		4
        /*004c*/ 	.byte	0x03, 0x1b
        /*004e*/ 	.short	0x00ff


	//----- nvinfo : EIATTR_MERCURY_ISA_VERSION
	.align		4
        /*0050*/ 	.byte	0x03, 0x5f
        /*0052*/ 	.short	0x0101


	//----- nvinfo : EIATTR_VRC_CTA_INIT_COUNT
	.align		4
        /*0054*/ 	.byte	0x02, 0x4a
	.zero		1
	.zero		1


	//----- nvinfo : EIATTR_EXIT_INSTR_OFFSETS
	.align		4
        /*0058*/ 	.byte	0x04, 0x1c
        /*005a*/ 	.short	(.L_23 - .L_22)


	//   ....[0]....
.L_22:
        /*005c*/ 	.word	0x000000c0


	//   ....[1]....
        /*0060*/ 	.word	0x00000160


	//----- nvinfo : EIATTR_CBANK_PARAM_SIZE
	.align		4
.L_23:
        /*0064*/ 	.byte	0x03, 0x19
        /*0066*/ 	.short	0x0018


	//----- nvinfo : EIATTR_PARAM_CBANK
	.align		4
        /*0068*/ 	.byte	0x04, 0x0a
        /*006a*/ 	.short	(.L_25 - .L_24)
	.align		4
.L_24:
        /*006c*/ 	.word	index@(.nv.constant0._Z14col_to_row_f32PKfPfii)
        /*0070*/ 	.short	0x0380
        /*0072*/ 	.short	0x0018


	//----- nvinfo : EIATTR_SW_WAR
	.align		4
.L_25:
        /*0074*/ 	.byte	0x04, 0x36
        /*0076*/ 	.short	(.L_27 - .L_26)
.L_26:
        /*0078*/ 	.word	0x00000008
.L_27:


//--------------------- .nv.info._Z21row_to_col_f32_to_f16PKfP6__halfii --------------------------
	.section	.nv.info._Z21row_to_col_f32_to_f16PKfP6__halfii,"",@"SHT_CUDA_INFO"
	.sectionflags	@""
	.align	4


	//----- nvinfo : EIATTR_CUDA_API_VERSION
	.align		4
        /*0000*/ 	.byte	0x04, 0x37
        /*0002*/ 	.short	(.L_29 - .L_28)
.L_28:
        /*0004*/ 	.word	0x00000082


	//----- nvinfo : EIATTR_KPARAM_INFO
	.align		4
.L_29:
        /*0008*/ 	.byte	0x04, 0x17
        /*000a*/ 	.short	(.L_31 - .L_30)
.L_30:
        /*000c*/ 	.word	0x00000000
        /*0010*/ 	.short	0x0003
        /*0012*/ 	.short	0x0014
        /*0014*/ 	.byte	0x00, 0xf0, 0x11, 0x00


	//----- nvinfo : EIATTR_KPARAM_INFO
	.align		4
.L_31:
        /*0018*/ 	.byte	0x04, 0x17
        /*001a*/ 	.short	(.L_33 - .L_32)
.L_32:
        /*001c*/ 	.word	0x00000000
        /*0020*/ 	.short	0x0002
        /*0022*/ 	.short	0x0010
        /*0024*/ 	.byte	0x00, 0xf0, 0x11, 0x00


	//----- nvinfo : EIATTR_KPARAM_INFO
	.align		4
.L_33:
        /*0028*/ 	.byte	0x04, 0x17
        /*002a*/ 	.short	(.L_35 - .L_34)
.L_34:
        /*002c*/ 	.word	0x00000000
        /*0030*/ 	.short	0x0001
        /*0032*/ 	.short	0x0008
        /*0034*/ 	.byte	0x00, 0xf5, 0x21, 0x00


	//----- nvinfo : EIATTR_KPARAM_INFO
	.align		4
.L_35:
        /*0038*/ 	.byte	0x04, 0x17
        /*003a*/ 	.short	(.L_37 - .L_36)
.L_36:
        /*003c*/ 	.word	0x00000000
        /*0040*/ 	.short	0x0000
        /*0042*/ 	.short	0x0000
        /*0044*/ 	.byte	0x00, 0xf5, 0x21, 0x00


	//----- nvinfo : EIATTR_SPARSE_MMA_MASK
	.align		4
.L_37:
        /*0048*/ 	.byte	0x03, 0x50
        /*004a*/ 	.short	0x0000


	//----- nvinfo : EIATTR_MAXREG_COUNT
	.align		4
        /*004c*/ 	.byte	0x03, 0x1b
        /*004e*/ 	.short	0x00ff


	//----- nvinfo : EIATTR_MERCURY_ISA_VERSION
	.align		4
        /*0050*/ 	.byte	0x03, 0x5f
        /*0052*/ 	.short	0x0101


	//----- nvinfo : EIATTR_VRC_CTA_INIT_COUNT
	.align		4
        /*0054*/ 	.byte	0x02, 0x4a
	.zero		1
	.zero		1


	//----- nvinfo : EIATTR_EXIT_INSTR_OFFSETS
	.align		4
        /*0058*/ 	.byte	0x04, 0x1c
        /*005a*/ 	.short	(.L_39 - .L_38)


	//   ....[0]....
.L_38:
        /*005c*/ 	.word	0x000000c0


	//   ....[1]....
        /*0060*/ 	.word	0x00000170


	//----- nvinfo : EIATTR_CBANK_PARAM_SIZE
	.align		4
.L_39:
        /*0064*/ 	.byte	0x03, 0x19
        /*0066*/ 	.short	0x0018


	//----- nvinfo : EIATTR_PARAM_CBANK
	.align		4
        /*0068*/ 	.byte	0x04, 0x0a
        /*006a*/ 	.short	(.L_41 - .L_40)
	.align		4
.L_40:
        /*006c*/ 	.word	index@(.nv.constant0._Z21row_to_col_f32_to_f16PKfP6__halfii)
        /*0070*/ 	.short	0x0380
        /*0072*/ 	.short	0x0018


	//----- nvinfo : EIATTR_SW_WAR
	.align		4
.L_41:
        /*0074*/ 	.byte	0x04, 0x36
        /*0076*/ 	.short	(.L_43 - .L_42)
.L_42:
        /*0078*/ 	.word	0x00000008
.L_43:


//--------------------- .nv.callgraph             --------------------------
	.section	.nv.callgraph,"",@"SHT_CUDA_CALLGRAPH"
	.align	4
	.sectionentsize	8
	.align		4
        /*0000*/ 	.word	0x00000000
	.align		4
        /*0004*/ 	.word	0xffffffff
	.align		4
        /*0008*/ 	.word	0x00000000
	.align		4
        /*000c*/ 	.word	0xfffffffe
	.align		4
        /*0010*/ 	.word	0x00000000
	.align		4
        /*0014*/ 	.word	0xfffffffd
	.align		4
        /*0018*/ 	.word	0x00000000
	.align		4
        /*001c*/ 	.word	0xfffffffc


//--------------------- .text._Z14col_to_row_f32PKfPfii --------------------------
	.section	.text._Z14col_to_row_f32PKfPfii,"ax",@progbits
	.align	128
        .global         _Z14col_to_row_f32PKfPfii
        .type           _Z14col_to_row_f32PKfPfii,@function
        .size           _Z14col_to_row_f32PKfPfii,(.L_x_2 - _Z14col_to_row_f32PKfPfii)
        .other          _Z14col_to_row_f32PKfPfii,@"STO_CUDA_ENTRY STV_DEFAULT"
_Z14col_to_row_f32PKfPfii:
.text._Z14col_to_row_f32PKfPfii:
[----:B------:R-:W-:Y:S01]  /*0000*/  LDC R1, c[0x0][0x37c] ;  /* 0x0000df00ff017b82 */ /* 0x000fe20000000800 */
[----:B------:R-:W0:Y:S07]  /*0010*/  S2R R2, SR_TID.X ;  /* 0x0000000000027919 */ /* 0x000e2e0000002100 */
[----:B------:R-:W1:Y:S01]  /*0020*/  LDC R0, c[0x0][0x364] ;  /* 0x0000d900ff007b82 */ /* 0x000e620000000800 */
[----:B------:R-:W2:Y:S01]  /*0030*/  LDCU.64 UR6, c[0x0][0x390] ;  /* 0x00007200ff0677ac */ /* 0x000ea20008000a00 */
[----:B------:R-:W1:Y:S06]  /*0040*/  S2R R3, SR_TID.Y ;  /* 0x0000000000037919 */ /* 0x000e6c0000002200 */
[----:B------:R-:W0:Y:S08]  /*0050*/  S2UR UR5, SR_CTAID.X ;  /* 0x00000000000579c3 */ /* 0x000e300000002500 */
[----:B------:R-:W0:Y:S08]  /*0060*/  LDC R7, c[0x0][0x360] ;  /* 0x0000d800ff077b82 */ /* 0x000e300000000800 */
[----:B------:R-:W1:Y:S01]  /*0070*/  S2UR UR4, SR_CTAID.Y ;  /* 0x00000000000479c3 */ /* 0x000e620000002600 */
[----:B0-----:R-:W-:-:S05]  /*0080*/  IMAD R7, R7, UR5, R2 ;  /* 0x0000000507077c24 */ /* 0x001fca000f8e0202 */
[----:B--2---:R-:W-:Y:S01]  /*0090*/  ISETP.GE.AND P0, PT, R7, UR7, PT ;  /* 0x0000000707007c0c */ /* 0x004fe2000bf06270 */
[----:B-1----:R-:W-:-:S05]  /*00a0*/  IMAD R0, R0, UR4, R3 ;  /* 0x0000000400007c24 */ /* 0x002fca000f8e0203 */
[----:B------:R-:W-:-:S13]  /*00b0*/  ISETP.GE.OR P0, PT, R0, UR6, P0 ;  /* 0x0000000600007c0c */ /* 0x000fda0008706670 */
[----:B------:R-:W-:Y:S05]  /*00c0*/  @P0 EXIT ;  /* 0x000000000000094d */ /* 0x000fea0003800000 */
[----:B------:R-:W0:Y:S01]  /*00d0*/  LDC.64 R2, c[0x0][0x380] ;  /* 0x0000e000ff027b82 */ /* 0x000e220000000a00 */
[----:B------:R-:W1:Y:S01]  /*00e0*/  LDCU.64 UR4, c[0x0][0x358] ;  /* 0x00006b00ff0477ac */ /* 0x000e620008000a00 */
[----:B------:R-:W-:-:S04]  /*00f0*/  IMAD R5, R7, UR6, R0 ;  /* 0x0000000607057c24 */ /* 0x000fc8000f8e0200 */
[----:B0-----:R-:W-:Y:S02]  /*0100*/  IMAD.WIDE R2, R5, 0x4, R2 ;  /* 0x0000000405027825 */ /* 0x001fe400078e0202 */
[----:B------:R-:W0:Y:S04]  /*0110*/  LDC.64 R4, c[0x0][0x388] ;  /* 0x0000e200ff047b82 */ /* 0x000e280000000a00 */
[----:B-1----:R-:W2:Y:S01]  /*0120*/  LDG.E.CONSTANT R3, desc[UR4][R2.64] ;  /* 0x0000000402037981 */ /* 0x002ea2000c1e9900 */
[----:B------:R-:W-:-:S04]  /*0130*/  IMAD R7, R0, UR7, R7 ;  /* 0x0000000700077c24 */ /* 0x000fc8000f8e0207 */
[----:B0-----:R-:W-:-:S05]  /*0140*/  IMAD.WIDE R4, R7, 0x4, R4 ;  /* 0x0000000407047825 */ /* 0x001fca00078e0204 */
[----:B--2---:R-:W-:Y:S01]  /*0150*/  STG.E desc[UR4][R4.64], R3 ;  /* 0x0000000304007986 */ /* 0x004fe2000c101904 */
[----:B------:R-:W-:Y:S05]  /*0160*/  EXIT ;  /* 0x000000000000794d */ /* 0x000fea0003800000 */
.L_x_0:
[----:B------:R-:W-:-:S00]  /*0170*/  BRA `(.L_x_0) ;  /* 0xfffffffc00fc7947 */ /* 0x000fc0000383ffff */
[----:B------:R-:W-:-:S00]  /*0180*/  NOP ;  /* 0x0000000000007918 */ /* 0x000fc00000000000 */
[----:B------:R-:W-:-:S00]  /*0190*/  NOP ;  /* 0x0000000000007918 */ /* 0x000fc00000000000 */
[----:B------:R-:W-:-:S00]  /*01a0*/  NOP ;  /* 0x0000000000007918 */ /* 0x000fc00000000000 */
[----:B------:R-:W-:-:S00]  /*01b0*/  NOP ;  /* 0x0000000000007918 */ /* 0x000fc00000000000 */
[----:B------:R-:W-:-:S00]  /*01c0*/  NOP ;  /* 0x0000000000007918 */ /* 0x000fc00000000000 */
[----:B------:R-:W-:-:S00]  /*01d0*/  NOP ;  /* 0x0000000000007918 */ /* 0x000fc00000000000 */
[----:B------:R-:W-:-:S00]  /*01e0*/  NOP ;  /* 0x0000000000007918 */ /* 0x000fc00000000000 */
[----:B------:R-:W-:-:S00]  /*01f0*/  NOP ;  /* 0x0000000000007918 */ /* 0x000fc00000000000 */
.L_x_2:


//--------------------- .text._Z21row_to_col_f32_to_f16PKfP6__halfii --------------------------
	.section	.text._Z21row_to_col_f32_to_f16PKfP6__halfii,"ax",@progbits
	.align	128
        .global         _Z21row_to_col_f32_to_f16PKfP6__halfii
        .type           _Z21row_to_col_f32_to_f16PKfP6__halfii,@function
        .size           _Z21row_to_col_f32_to_f16PKfP6__halfii,(.L_x_3 - _Z21row_to_col_f32_to_f16PKfP6__halfii)
        .other          _Z21row_to_col_f32_to_f16PKfP6__halfii,@"STO_CUDA_ENTRY STV_DEFAULT"
_Z21row_to_col_f32_to_f16PKfP6__halfii:
.text._Z21row_to_col_f32_to_f16PKfP6__halfii:
        /* <DEDUP_REMOVED lines=20> */
[----:B0-----:R-:W-:Y:S01]  /*0140*/  IMAD.WIDE R4, R7, 0x2, R4 ;  /* 0x0000000207047825 */ /* 0x001fe200078e0204 */
[----:B--2---:R-:W-:-:S05]  /*0150*/  F2FP.F16.F32.PACK_AB R0, RZ, R2 ;  /* 0x00000002ff00723e */ /* 0x004fca00000000ff */
[----:B------:R-:W-:Y:S01]  /*0160*/  STG.E.U16 desc[UR4][R4.64], R0 ;  /* 0x0000000004007986 */ /* 0x000fe2000c101504 */
[----:B------:R-:W-:Y:S05]  /*0170*/  EXIT ;  /* 0x000000000000794d */ /* 0x000fea0003800000 */
.L_x_1:
        /* <DEDUP_REMOVED lines=16> */
.L_x_3:


//--------------------- .nv.shared.reserved.0     --------------------------
	.section	.nv.shared.reserved.0,"aw",@nobits
	.weak		__nv_reservedSMEM_offset_0_alias
	.size		__nv_reservedSMEM_offset_0_alias, 0, 64
	.other		__nv_reservedSMEM_offset_0_alias,@"STO_CUDA_RESERVED_SHARED STV_DEFAULT"
__nv_reservedSMEM_offset_0_alias:
	.zero		0
	.zero		64


//--------------------- .nv.constant0._Z14col_to_row_f32PKfPfii --------------------------
	.section	.nv.constant0._Z14col_to_row_f32PKfPfii,"a",@progbits
	.sectionflags	@""
	.align	4
.nv.constant0._Z14col_to_row_f32PKfPfii:
	.zero		920


//--------------------- .nv.constant0._Z21row_to_col_f32_to_f16PKfP6__halfii --------------------------
	.section	.nv.constant0._Z21row_to_col_f32_to_f16PKfP6__halfii,"a",@progbits
	.sectionflags	@""
	.align	4
.nv.constant0._Z21row_to_col_f32_to_f16PKfP6__halfii:
	.zero		920


//--------------------- SYMBOLS --------------------------

	.type		.nv.reservedSmem.offset0,@object
	.size		.nv.reservedSmem.offset0,0x4
